//
// Generated by NVIDIA NVVM Compiler
//
// Compiler Build ID: CL-36424714
// Cuda compilation tools, release 13.0, V13.0.88
// Based on NVVM 20.0.0
//

.version 9.0
.target sm_100
.address_size 64

	// .globl	_Z8getPiGpuPdl

.visible .entry _Z8getPiGpuPdl(
	.param .u64 .ptr .align 1 _Z8getPiGpuPdl_param_0,
	.param .u64 _Z8getPiGpuPdl_param_1
)
{
	.reg .pred 	%p<2>;
	.reg .b32 	%r<6>;
	.reg .b64 	%rd<7>;
	.reg .b64 	%fd<9>;

	ld.param.u64 	%rd2, [_Z8getPiGpuPdl_param_0];
	ld.param.u64 	%rd3, [_Z8getPiGpuPdl_param_1];
	mov.u32 	%r1, %tid.x;
	mov.u32 	%r2, %ctaid.x;
	mov.u32 	%r3, %ntid.x;
	mad.lo.s32 	%r4, %r2, %r3, %r1;
	cvt.s64.s32 	%rd1, %r4;
	setp.le.s64 	%p1, %rd3, %rd1;
	@%p1 bra 	$L__BB0_2;
	cvt.u32.u64 	%r5, %rd1;
	cvta.to.global.u64 	%rd4, %rd2;
	cvt.rn.f64.s64 	%fd1, %rd3;
	rcp.rn.f64 	%fd2, %fd1;
	cvt.rn.f64.s32 	%fd3, %r5;
	add.f64 	%fd4, %fd3, 0d3FE0000000000000;
	mul.f64 	%fd5, %fd4, %fd2;
	fma.rn.f64 	%fd6, %fd5, %fd5, 0d3FF0000000000000;
	mov.f64 	%fd7, 0d4010000000000000;
	div.rn.f64 	%fd8, %fd7, %fd6;
	shl.b64 	%rd5, %rd1, 3;
	add.s64 	%rd6, %rd4, %rd5;
	st.global.f64 	[%rd6], %fd8;
$L__BB0_2:
	ret;

}


// ===== COMPILED SASS (sm_100) =====

	.target	sm_100

	.elftype	@"ET_EXEC"


//--------------------- .note.nv.tkinfo           --------------------------
	.section	.note.nv.tkinfo,"",@"SHT_NOTE"
	.sectionflags	@"SHF_NOTE_NV_TKINFO"
	.tkinfo
        /*0018*/ 	.word	0x00000002
        /*0030*/ 	.string	""
        /*0030*/ 	.string	"ptxas"
        /*0030*/ 	.string	"Cuda compilation tools, release 13.0, V13.0.88"
        /*0030*/ 	.string	"Build cuda_13.0.r13.0/compiler.36424714_0"
        /*0030*/ 	.string	"-arch sm_100 -m 64 "



//--------------------- .note.nv.cuinfo           --------------------------
	.section	.note.nv.cuinfo,"",@"SHT_NOTE"
	.sectionflags	@"SHF_NOTE_NV_CUINFO"
        /*0018*/ 	.short	0x0002
        /*001a*/ 	.short	0x0064
        /*001c*/ 	.short	0x0082
	.zero		2


//--------------------- .nv.info                  --------------------------
	.section	.nv.info,"",@"SHT_CUDA_INFO"
	.align	4


	//----- nvinfo : EIATTR_REGCOUNT
	.align		4
        /*0000*/ 	.byte	0x04, 0x2f
        /*0002*/ 	.short	(.L_1 - .L_0)
	.align		4
.L_0:
        /*0004*/ 	.word	index@(_Z8getPiGpuPdl)
        /*0008*/ 	.word	0x00000016


	//----- nvinfo : EIATTR_FRAME_SIZE
	.align		4
.L_1:
        /*000c*/ 	.byte	0x04, 0x11
        /*000e*/ 	.short	(.L_3 - .L_2)
	.align		4
.L_2:
        /*0010*/ 	.word	index@($__internal_1_$__cuda_sm20_div_rn_f64_full)
        /*0014*/ 	.word	0x00000000


	//----- nvinfo : EIATTR_FRAME_SIZE
	.align		4
.L_3:
        /*0018*/ 	.byte	0x04, 0x11
        /*001a*/ 	.short	(.L_5 - .L_4)
	.align		4
.L_4:
        /*001c*/ 	.word	index@($__internal_0_$__cuda_sm20_dblrcp_rn_slowpath_v3)
        /*0020*/ 	.word	0x00000000


	//----- nvinfo : EIATTR_FRAME_SIZE
	.align		4
.L_5:
        /*0024*/ 	.byte	0x04, 0x11
        /*0026*/ 	.short	(.L_7 - .L_6)
	.align		4
.L_6:
        /*0028*/ 	.word	index@(_Z8getPiGpuPdl)
        /*002c*/ 	.word	0x00000000


	//----- nvinfo : EIATTR_MIN_STACK_SIZE
	.align		4
.L_7:
        /*0030*/ 	.byte	0x04, 0x12
        /*0032*/ 	.short	(.L_9 - .L_8)
	.align		4
.L_8:
        /*0034*/ 	.word	index@(_Z8getPiGpuPdl)
        /*0038*/ 	.word	0x00000000
.L_9:


//--------------------- .nv.compat                --------------------------
	.section	.nv.compat,"",@"SHT_CUDA_COMPAT_INFO"
	.align	4
        /*0000*/ 	.byte	0x02, 0x09, 0x00, 0x00, 0x02, 0x02, 0x01, 0x00, 0x02, 0x05, 0x05, 0x00, 0x03, 0x07, 0x01, 0x01
        /*0010*/ 	.byte	0x02, 0x03, 0x00, 0x00, 0x02, 0x06, 0x01, 0x00, 0x04, 0x0b, 0x08, 0x00, 0x01, 0x00, 0x00, 0x00
        /*0020*/ 	.byte	0x00, 0x00, 0x00, 0x00


//--------------------- .nv.info._Z8getPiGpuPdl   --------------------------
	.section	.nv.info._Z8getPiGpuPdl,"",@"SHT_CUDA_INFO"
	.sectionflags	@""
	.align	4


	//----- nvinfo : EIATTR_CUDA_API_VERSION
	.align		4
        /*0000*/ 	.byte	0x04, 0x37
        /*0002*/ 	.short	(.L_11 - .L_10)
.L_10:
        /*0004*/ 	.word	0x00000082


	//----- nvinfo : EIATTR_KPARAM_INFO
	.align		4
.L_11:
        /*0008*/ 	.byte	0x04, 0x17
        /*000a*/ 	.short	(.L_13 - .L_12)
.L_12:
        /*000c*/ 	.word	0x00000000
        /*0010*/ 	.short	0x0001
        /*0012*/ 	.short	0x0008
        /*0014*/ 	.byte	0x00, 0xf0, 0x21, 0x00


	//----- nvinfo : EIATTR_KPARAM_INFO
	.align		4
.L_13:
        /*0018*/ 	.byte	0x04, 0x17
        /*001a*/ 	.short	(.L_15 - .L_14)
.L_14:
        /*001c*/ 	.word	0x00000000
        /*0020*/ 	.short	0x0000
        /*0022*/ 	.short	0x0000
        /*0024*/ 	.byte	0x00, 0xf5, 0x21, 0x00


	//----- nvinfo : EIATTR_SPARSE_MMA_MASK
	.align		4
.L_15:
        /*0028*/ 	.byte	0x03, 0x50
        /*002a*/ 	.short	0x0000


	//----- nvinfo : EIATTR_MAXREG_COUNT
	.align		4
        /*002c*/ 	.byte	0x03, 0x1b
        /*002e*/ 	.short	0x00ff


	//----- nvinfo : EIATTR_MERCURY_ISA_VERSION
	.align		4
        /*0030*/ 	.byte	0x03, 0x5f
        /*0032*/ 	.short	0x0101


	//----- nvinfo : EIATTR_VRC_CTA_INIT_COUNT
	.align		4
        /*0034*/ 	.byte	0x02, 0x4a
	.zero		1
	.zero		1


	//----- nvinfo : EIATTR_EXIT_INSTR_OFFSETS
	.align		4
        /*0038*/ 	.byte	0x04, 0x1c
        /*003a*/ 	.short	(.L_17 - .L_16)


	//   ....[0]....
.L_16:
        /*003c*/ 	.word	0x00000090


	//   ....[1]....
        /*0040*/ 	.word	0x00000350


	//----- nvinfo : EIATTR_CRS_STACK_SIZE
	.align		4
.L_17:
        /*0044*/ 	.byte	0x04, 0x1e
        /*0046*/ 	.short	(.L_19 - .L_18)
.L_18:
        /*0048*/ 	.word	0x00000000


	//----- nvinfo : EIATTR_CBANK_PARAM_SIZE
	.align		4
.L_19:
        /*004c*/ 	.byte	0x03, 0x19
        /*004e*/ 	.short	0x0010


	//----- nvinfo : EIATTR_PARAM_CBANK
	.align		4
        /*0050*/ 	.byte	0x04, 0x0a
        /*0052*/ 	.short	(.L_21 - .L_20)
	.align		4
.L_20:
        /*0054*/ 	.word	index@(.nv.constant0._Z8getPiGpuPdl)
        /*0058*/ 	.short	0x0380
        /*005a*/ 	.short	0x0010


	//----- nvinfo : EIATTR_SW_WAR
	.align		4
.L_21:
        /*005c*/ 	.byte	0x04, 0x36
        /*005e*/ 	.short	(.L_23 - .L_22)
.L_22:
        /*0060*/ 	.word	0x00000008
.L_23:


//--------------------- .nv.callgraph             --------------------------
	.section	.nv.callgraph,"",@"SHT_CUDA_CALLGRAPH"
	.align	4
	.sectionentsize	8
	.align		4
        /*0000*/ 	.word	0x00000000
	.align		4
        /*0004*/ 	.word	0xffffffff
	.align		4
        /*0008*/ 	.word	0x00000000
	.align		4
        /*000c*/ 	.word	0xfffffffe
	.align		4
        /*0010*/ 	.word	0x00000000
	.align		4
        /*0014*/ 	.word	0xfffffffd
	.align		4
        /*0018*/ 	.word	0x00000000
	.align		4
        /*001c*/ 	.word	0xfffffffc


//--------------------- .text._Z8getPiGpuPdl      --------------------------
	.section	.text._Z8getPiGpuPdl,"ax",@progbits
	.align	128
        .global         _Z8getPiGpuPdl
        .type           _Z8getPiGpuPdl,@function
        .size           _Z8getPiGpuPdl,(.L_x_12 - _Z8getPiGpuPdl)
        .other          _Z8getPiGpuPdl,@"STO_CUDA_ENTRY STV_DEFAULT"
_Z8getPiGpuPdl:
.text._Z8getPiGpuPdl:
[----:B------:R-:W-:Y:S01]  /*0000*/  LDC R1, c[0x0][0x37c] ;  /* 0x0000df00ff017b82 */ /* 0x000fe20000000800 */
[----:B------:R-:W0:Y:S07]  /*0010*/  S2R R0, SR_TID.X ;  /* 0x0000000000007919 */ /* 0x000e2e0000002100 */
[----:B------:R-:W0:Y:S01]  /*0020*/  S2UR UR4, SR_CTAID.X ;  /* 0x00000000000479c3 */ /* 0x000e220000002500 */
[----:B------:R-:W1:Y:S07]  /*0030*/  LDCU.64 UR6, c[0x0][0x388] ;  /* 0x00007100ff0677ac */ /* 0x000e6e0008000a00 */
[----:B------:R-:W0:Y:S02]  /*0040*/  LDC R3, c[0x0][0x360] ;  /* 0x0000d800ff037b82 */ /* 0x000e240000000800 */
[----:B0-----:R-:W-:-:S05]  /*0050*/  IMAD R0, R3, UR4, R0 ;  /* 0x0000000403007c24 */ /* 0x001fca000f8e0200 */
[----:B-1----:R-:W-:Y:S02]  /*0060*/  ISETP.GE.U32.AND P0, PT, R0, UR6, PT ;  /* 0x0000000600007c0c */ /* 0x002fe4000bf06070 */
[----:B------:R-:W-:-:S04]  /*0070*/  SHF.R.S32.HI R5, RZ, 0x1f, R0 ;  /* 0x0000001fff057819 */ /* 0x000fc80000011400 */
[----:B------:R-:W-:-:S13]  /*0080*/  ISETP.GE.AND.EX P0, PT, R5, UR7, PT, P0 ;  /* 0x0000000705007c0c */ /* 0x000fda000bf06300 */
[----:B------:R-:W-:Y:S05]  /*0090*/  @P0 EXIT ;  /* 0x000000000000094d */ /* 0x000fea0003800000 */
[----:B------:R-:W0:Y:S02]  /*00a0*/  LDCU.64 UR4, c[0x0][0x388] ;  /* 0x00007100ff0477ac */ /* 0x000e240008000a00 */
[----:B0-----:R-:W0:Y:S08]  /*00b0*/  I2F.F64.S64 R6, UR4 ;  /* 0x0000000400067d12 */ /* 0x001e300008301c00 */
[----:B0-----:R-:W0:Y:S01]  /*00c0*/  MUFU.RCP64H R3, R7 ;  /* 0x0000000700037308 */ /* 0x001e220000001800 */
[----:B------:R-:W-:-:S05]  /*00d0*/  VIADD R2, R7, 0x300402 ;  /* 0x0030040207027836 */ /* 0x000fca0000000000 */
[----:B------:R-:W-:Y:S01]  /*00e0*/  FSETP.GEU.AND P0, PT, |R2|, 5.8789094863358348022e-39, PT ;  /* 0x004004020200780b */ /* 0x000fe20003f0e200 */
[----:B0-----:R-:W-:-:S08]  /*00f0*/  DFMA R8, -R6, R2, 1 ;  /* 0x3ff000000608742b */ /* 0x001fd00000000102 */
[----:B------:R-:W-:-:S08]  /*0100*/  DFMA R8, R8, R8, R8 ;  /* 0x000000080808722b */ /* 0x000fd00000000008 */
[----:B------:R-:W-:-:S08]  /*0110*/  DFMA R8, R2, R8, R2 ;  /* 0x000000080208722b */ /* 0x000fd00000000002 */
[----:B------:R-:W-:-:S08]  /*0120*/  DFMA R10, -R6, R8, 1 ;  /* 0x3ff00000060a742b */ /* 0x000fd00000000108 */
[----:B------:R-:W-:Y:S01]  /*0130*/  DFMA R8, R8, R10, R8 ;  /* 0x0000000a0808722b */ /* 0x000fe20000000008 */
[----:B------:R-:W-:Y:S10]  /*0140*/  @P0 BRA `(.L_x_0) ;  /* 0x0000000000100947 */ /* 0x000ff40003800000 */
[----:B------:R-:W-:-:S05]  /*0150*/  LOP3.LUT R2, R7, 0x7fffffff, RZ, 0xc0, !PT ;  /* 0x7fffffff07027812 */ /* 0x000fca00078ec0ff */
[----:B------:R-:W-:Y:S01]  /*0160*/  VIADD R10, R2, 0xfff00000 ;  /* 0xfff00000020a7836 */ /* 0x000fe20000000000 */
[----:B------:R-:W-:-:S07]  /*0170*/  MOV R2, 0x190 ;  /* 0x0000019000027802 */ /* 0x000fce0000000f00 */
[----:B------:R-:W-:Y:S05]  /*0180*/  CALL.REL.NOINC `($__internal_0_$__cuda_sm20_dblrcp_rn_slowpath_v3) ;  /* 0x0000000000747944 */ /* 0x000fea0003c00000 */
.L_x_0:
[----:B------:R-:W0:Y:S01]  /*0190*/  I2F.F64 R2, R0 ;  /* 0x0000000000027312 */ /* 0x000e220000201c00 */
[----:B------:R-:W1:Y:S01]  /*01a0*/  LDCU.64 UR4, c[0x0][0x358] ;  /* 0x00006b00ff0477ac */ /* 0x000e620008000a00 */
[----:B------:R-:W-:Y:S01]  /*01b0*/  BSSY.RECONVERGENT B0, `(.L_x_1) ;  /* 0x0000015000007945 */ /* 0x000fe20003800200 */
[----:B0-----:R-:W-:-:S08]  /*01c0*/  DADD R2, R2, 0.5 ;  /* 0x3fe0000002027429 */ /* 0x001fd00000000000 */
[----:B------:R-:W-:-:S08]  /*01d0*/  DMUL R2, R2, R8 ;  /* 0x0000000802027228 */ /* 0x000fd00000000000 */
[----:B------:R-:W-:Y:S01]  /*01e0*/  DFMA R6, R2, R2, 1 ;  /* 0x3ff000000206742b */ /* 0x000fe20000000002 */
[----:B------:R-:W-:-:S05]  /*01f0*/  IMAD.MOV.U32 R2, RZ, RZ, 0x1 ;  /* 0x00000001ff027424 */ /* 0x000fca00078e00ff */
[----:B------:R-:W0:Y:S02]  /*0200*/  MUFU.RCP64H R3, R7 ;  /* 0x0000000700037308 */ /* 0x000e240000001800 */
[----:B0-----:R-:W-:-:S08]  /*0210*/  DFMA R8, -R6, R2, 1 ;  /* 0x3ff000000608742b */ /* 0x001fd00000000102 */
[----:B------:R-:W-:-:S08]  /*0220*/  DFMA R8, R8, R8, R8 ;  /* 0x000000080808722b */ /* 0x000fd00000000008 */
[----:B------:R-:W-:-:S08]  /*0230*/  DFMA R8, R2, R8, R2 ;  /* 0x000000080208722b */ /* 0x000fd00000000002 */
[----:B------:R-:W-:-:S08]  /*0240*/  DFMA R2, -R6, R8, 1 ;  /* 0x3ff000000602742b */ /* 0x000fd00000000108 */
[----:B------:R-:W-:-:S08]  /*0250*/  DFMA R2, R8, R2, R8 ;  /* 0x000000020802722b */ /* 0x000fd00000000008 */
[----:B------:R-:W-:-:S08]  /*0260*/  DMUL R8, R2, 4 ;  /* 0x4010000002087828 */ /* 0x000fd00000000000 */
[----:B------:R-:W-:-:S08]  /*0270*/  DFMA R10, -R6, R8, 4 ;  /* 0x40100000060a742b */ /* 0x000fd00000000108 */
[----:B------:R-:W-:-:S10]  /*0280*/  DFMA R2, R2, R10, R8 ;  /* 0x0000000a0202722b */ /* 0x000fd40000000008 */
[----:B------:R-:W-:-:S05]  /*0290*/  FFMA R4, RZ, R7, R3 ;  /* 0x00000007ff047223 */ /* 0x000fca0000000003 */
[----:B------:R-:W-:-:S13]  /*02a0*/  FSETP.GT.AND P0, PT, |R4|, 1.469367938527859385e-39, PT ;  /* 0x001000000400780b */ /* 0x000fda0003f04200 */
[----:B-1----:R-:W-:Y:S05]  /*02b0*/  @P0 BRA `(.L_x_2) ;  /* 0x0000000000100947 */ /* 0x002fea0003800000 */
[----:B------:R-:W-:-:S07]  /*02c0*/  MOV R4, 0x2e0 ;  /* 0x000002e000047802 */ /* 0x000fce0000000f00 */
[----:B------:R-:W-:Y:S05]  /*02d0*/  CALL.REL.NOINC `($__internal_1_$__cuda_sm20_div_rn_f64_full) ;  /* 0x0000000000b47944 */ /* 0x000fea0003c00000 */
[----:B------:R-:W-:Y:S02]  /*02e0*/  IMAD.MOV.U32 R2, RZ, RZ, R10 ;  /* 0x000000ffff027224 */ /* 0x000fe400078e000a */
[----:B------:R-:W-:-:S07]  /*02f0*/  IMAD.MOV.U32 R3, RZ, RZ, R11 ;  /* 0x000000ffff037224 */ /* 0x000fce00078e000b */
.L_x_2:
[----:B------:R-:W-:Y:S05]  /*0300*/  BSYNC.RECONVERGENT B0 ;  /* 0x0000000000007941 */ /* 0x000fea0003800200 */
.L_x_1:
[----:B------:R-:W0:Y:S02]  /*0310*/  LDCU.64 UR6, c[0x0][0x380] ;  /* 0x00007000ff0677ac */ /* 0x000e240008000a00 */
[----:B0-----:R-:W-:-:S04]  /*0320*/  LEA R4, P0, R0, UR6, 0x3 ;  /* 0x0000000600047c11 */ /* 0x001fc8000f8018ff */
[----:B------:R-:W-:-:S05]  /*0330*/  LEA.HI.X R5, R0, UR7, R5, 0x3, P0 ;  /* 0x0000000700057c11 */ /* 0x000fca00080f1c05 */
[----:B------:R-:W-:Y:S01]  /*0340*/  STG.E.64 desc[UR4][R4.64], R2 ;  /* 0x0000000204007986 */ /* 0x000fe2000c101b04 */
[----:B------:R-:W-:Y:S05]  /*0350*/  EXIT ;  /* 0x000000000000794d */ /* 0x000fea0003800000 */
        .weak           $__internal_0_$__cuda_sm20_dblrcp_rn_slowpath_v3
        .type           $__internal_0_$__cuda_sm20_dblrcp_rn_slowpath_v3,@function
        .size           $__internal_0_$__cuda_sm20_dblrcp_rn_slowpath_v3,($__internal_1_$__cuda_sm20_div_rn_f64_full - $__internal_0_$__cuda_sm20_dblrcp_rn_slowpath_v3)
$__internal_0_$__cuda_sm20_dblrcp_rn_slowpath_v3:
[----:B------:R-:W-:-:S14]  /*0360*/  DSETP.GTU.AND P0, PT, |R6|, +INF , PT ;  /* 0x7ff000000600742a */ /* 0x000fdc0003f0c200 */
[----:B------:R-:W-:Y:S05]  /*0370*/  @P0 BRA `(.L_x_3) ;  /* 0x00000000007c0947 */ /* 0x000fea0003800000 */
[----:B------:R-:W-:-:S05]  /*0380*/  LOP3.LUT R3, R7, 0x7fffffff, RZ, 0xc0, !PT ;  /* 0x7fffffff07037812 */ /* 0x000fca00078ec0ff */
[----:B------:R-:W-:-:S05]  /*0390*/  VIADD R4, R3, 0xffffffff ;  /* 0xffffffff03047836 */ /* 0x000fca0000000000 */
[----:B------:R-:W-:-:S13]  /*03a0*/  ISETP.GE.U32.AND P0, PT, R4, 0x7fefffff, PT ;  /* 0x7fefffff0400780c */ /* 0x000fda0003f06070 */
[----:B------:R-:W-:Y:S01]  /*03b0*/  @P0 LOP3.LUT R9, R7, 0x7ff00000, RZ, 0x3c, !PT ;  /* 0x7ff0000007090812 */ /* 0x000fe200078e3cff */
[----:B------:R-:W-:Y:S01]  /*03c0*/  @P0 IMAD.MOV.U32 R8, RZ, RZ, RZ ;  /* 0x000000ffff080224 */ /* 0x000fe200078e00ff */
[----:B------:R-:W-:Y:S06]  /*03d0*/  @P0 BRA `(.L_x_4) ;  /* 0x00000000006c0947 */ /* 0x000fec0003800000 */
[----:B------:R-:W-:-:S13]  /*03e0*/  ISETP.GE.U32.AND P0, PT, R3, 0x1000001, PT ;  /* 0x010000010300780c */ /* 0x000fda0003f06070 */
[----:B------:R-:W-:Y:S05]  /*03f0*/  @!P0 BRA `(.L_x_5) ;  /* 0x0000000000348947 */ /* 0x000fea0003800000 */
[----:B------:R-:W-:Y:S02]  /*0400*/  VIADD R9, R7, 0xc0200000 ;  /* 0xc020000007097836 */ /* 0x000fe40000000000 */
[----:B------:R-:W-:Y:S02]  /*0410*/  IMAD.MOV.U32 R8, RZ, RZ, R6 ;  /* 0x000000ffff087224 */ /* 0x000fe400078e0006 */
[----:B------:R-:W0:Y:S04]  /*0420*/  MUFU.RCP64H R11, R9 ;  /* 0x00000009000b7308 */ /* 0x000e280000001800 */
[----:B0-----:R-:W-:-:S08]  /*0430*/  DFMA R12, -R8, R10, 1 ;  /* 0x3ff00000080c742b */ /* 0x001fd0000000010a */
[----:B------:R-:W-:-:S08]  /*0440*/  DFMA R12, R12, R12, R12 ;  /* 0x0000000c0c0c722b */ /* 0x000fd0000000000c */
[----:B------:R-:W-:-:S08]  /*0450*/  DFMA R12, R10, R12, R10 ;  /* 0x0000000c0a0c722b */ /* 0x000fd0000000000a */
[----:B------:R-:W-:-:S08]  /*0460*/  DFMA R10, -R8, R12, 1 ;  /* 0x3ff00000080a742b */ /* 0x000fd0000000010c */
[----:B------:R-:W-:-:S08]  /*0470*/  DFMA R10, R12, R10, R12 ;  /* 0x0000000a0c0a722b */ /* 0x000fd0000000000c */
[----:B------:R-:W-:-:S08]  /*0480*/  DMUL R10, R10, 2.2250738585072013831e-308 ;  /* 0x001000000a0a7828 */ /* 0x000fd00000000000 */
[----:B------:R-:W-:-:S08]  /*0490*/  DFMA R6, -R6, R10, 1 ;  /* 0x3ff000000606742b */ /* 0x000fd0000000010a */
[----:B------:R-:W-:-:S08]  /*04a0*/  DFMA R6, R6, R6, R6 ;  /* 0x000000060606722b */ /* 0x000fd00000000006 */
[----:B------:R-:W-:Y:S01]  /*04b0*/  DFMA R8, R10, R6, R10 ;  /* 0x000000060a08722b */ /* 0x000fe2000000000a */
[----:B------:R-:W-:Y:S10]  /*04c0*/  BRA `(.L_x_4) ;  /* 0x0000000000307947 */ /* 0x000ff40003800000 */
.L_x_5:
[----:B------:R-:W-:Y:S01]  /*04d0*/  DMUL R6, R6, 8.11296384146066816958e+31 ;  /* 0x4690000006067828 */ /* 0x000fe20000000000 */
[----:B------:R-:W-:-:S05]  /*04e0*/  IMAD.MOV.U32 R8, RZ, RZ, R10 ;  /* 0x000000ffff087224 */ /* 0x000fca00078e000a */
[----:B------:R-:W0:Y:S02]  /*04f0*/  MUFU.RCP64H R9, R7 ;  /* 0x0000000700097308 */ /* 0x000e240000001800 */
[----:B0-----:R-:W-:-:S08]  /*0500*/  DFMA R10, -R6, R8, 1 ;  /* 0x3ff00000060a742b */ /* 0x001fd00000000108 */
[----:B------:R-:W-:-:S08]  /*0510*/  DFMA R10, R10, R10, R10 ;  /* 0x0000000a0a0a722b */ /* 0x000fd0000000000a */
[----:B------:R-:W-:-:S08]  /*0520*/  DFMA R10, R8, R10, R8 ;  /* 0x0000000a080a722b */ /* 0x000fd00000000008 */
[----:B------:R-:W-:-:S08]  /*0530*/  DFMA R8, -R6, R10, 1 ;  /* 0x3ff000000608742b */ /* 0x000fd0000000010a */
[----:B------:R-:W-:-:S08]  /*0540*/  DFMA R8, R10, R8, R10 ;  /* 0x000000080a08722b */ /* 0x000fd0000000000a */
[----:B------:R-:W-:Y:S01]  /*0550*/  DMUL R8, R8, 8.11296384146066816958e+31 ;  /* 0x4690000008087828 */ /* 0x000fe20000000000 */
[----:B------:R-:W-:Y:S10]  /*0560*/  BRA `(.L_x_4) ;  /* 0x0000000000087947 */ /* 0x000ff40003800000 */
.L_x_3:
[----:B------:R-:W-:Y:S01]  /*0570*/  LOP3.LUT R9, R7, 0x80000, RZ, 0xfc, !PT ;  /* 0x0008000007097812 */ /* 0x000fe200078efcff */
[----:B------:R-:W-:-:S07]  /*0580*/  IMAD.MOV.U32 R8, RZ, RZ, R6 ;  /* 0x000000ffff087224 */ /* 0x000fce00078e0006 */
.L_x_4:
[----:B------:R-:W-:-:S04]  /*0590*/  IMAD.MOV.U32 R3, RZ, RZ, 0x0 ;  /* 0x00000000ff037424 */ /* 0x000fc800078e00ff */
[----:B------:R-:W-:Y:S05]  /*05a0*/  RET.REL.NODEC R2 `(_Z8getPiGpuPdl) ;  /* 0xfffffff802947950 */ /* 0x000fea0003c3ffff */
        .weak           $__internal_1_$__cuda_sm20_div_rn_f64_full
        .type           $__internal_1_$__cuda_sm20_div_rn_f64_full,@function
        .size           $__internal_1_$__cuda_sm20_div_rn_f64_full,(.L_x_12 - $__internal_1_$__cuda_sm20_div_rn_f64_full)
$__internal_1_$__cuda_sm20_div_rn_f64_full:
[C---:B------:R-:W-:Y:S01]  /*05b0*/  FSETP.GEU.AND P0, PT, |R7|.reuse, 1.469367938527859385e-39, PT ;  /* 0x001000000700780b */ /* 0x040fe20003f0e200 */
[----:B------:R-:W-:Y:S01]  /*05c0*/  IMAD.MOV.U32 R8, RZ, RZ, 0x1 ;  /* 0x00000001ff087424 */ /* 0x000fe200078e00ff */
[C---:B------:R-:W-:Y:S01]  /*05d0*/  LOP3.LUT R2, R7.reuse, 0x800fffff, RZ, 0xc0, !PT ;  /* 0x800fffff07027812 */ /* 0x040fe200078ec0ff */
[----:B------:R-:W-:Y:S01]  /*05e0*/  IMAD.MOV.U32 R19, RZ, RZ, 0x40100000 ;  /* 0x40100000ff137424 */ /* 0x000fe200078e00ff */
[----:B------:R-:W-:Y:S01]  /*05f0*/  LOP3.LUT R18, R7, 0x7ff00000, RZ, 0xc0, !PT ;  /* 0x7ff0000007127812 */ /* 0x000fe200078ec0ff */
[----:B------:R-:W-:Y:S01]  /*0600*/  BSSY.RECONVERGENT B1, `(.L_x_6) ;  /* 0x0000045000017945 */ /* 0x000fe20003800200 */
[----:B------:R-:W-:Y:S01]  /*0610*/  LOP3.LUT R3, R2, 0x3ff00000, RZ, 0xfc, !PT ;  /* 0x3ff0000002037812 */ /* 0x000fe200078efcff */
[----:B------:R-:W-:Y:S01]  /*0620*/  IMAD.MOV.U32 R2, RZ, RZ, R6 ;  /* 0x000000ffff027224 */ /* 0x000fe200078e0006 */
[----:B------:R-:W-:-:S05]  /*0630*/  ISETP.LE.U32.AND P1, PT, R18, 0x40100000, PT ;  /* 0x401000001200780c */ /* 0x000fca0003f23070 */
[----:B------:R-:W-:-:S06]  /*0640*/  @!P0 DMUL R2, R6, 8.98846567431157953865e+307 ;  /* 0x7fe0000006028828 */ /* 0x000fcc0000000000 */
[----:B------:R-:W0:Y:S04]  /*0650*/  MUFU.RCP64H R9, R3 ;  /* 0x0000000300097308 */ /* 0x000e280000001800 */
[----:B------:R-:W-:Y:S01]  /*0660*/  @!P0 LOP3.LUT R18, R3, 0x7ff00000, RZ, 0xc0, !PT ;  /* 0x7ff0000003128812 */ /* 0x000fe200078ec0ff */
[----:B0-----:R-:W-:-:S08]  /*0670*/  DFMA R10, R8, -R2, 1 ;  /* 0x3ff00000080a742b */ /* 0x001fd00000000802 */
[----:B------:R-:W-:-:S08]  /*0680*/  DFMA R10, R10, R10, R10 ;  /* 0x0000000a0a0a722b */ /* 0x000fd0000000000a */
[----:B------:R-:W-:Y:S01]  /*0690*/  DFMA R8, R8, R10, R8 ;  /* 0x0000000a0808722b */ /* 0x000fe20000000008 */
[----:B------:R-:W-:Y:S02]  /*06a0*/  IMAD.MOV.U32 R10, RZ, RZ, 0x1ca00000 ;  /* 0x1ca00000ff0a7424 */ /* 0x000fe400078e00ff */
[----:B------:R-:W-:-:S05]  /*06b0*/  VIADD R11, R19, 0xffffffff ;  /* 0xffffffff130b7836 */ /* 0x000fca0000000000 */
[----:B------:R-:W-:Y:S01]  /*06c0*/  DFMA R12, R8, -R2, 1 ;  /* 0x3ff00000080c742b */ /* 0x000fe20000000802 */
[----:B------:R-:W-:Y:S01]  /*06d0*/  ISETP.GT.U32.AND P0, PT, R11, 0x7feffffe, PT ;  /* 0x7feffffe0b00780c */ /* 0x000fe20003f04070 */
[----:B------:R-:W-:-:S05]  /*06e0*/  VIADD R11, R18, 0xffffffff ;  /* 0xffffffff120b7836 */ /* 0x000fca0000000000 */
[----:B------:R-:W-:Y:S01]  /*06f0*/  ISETP.GT.U32.OR P0, PT, R11, 0x7feffffe, P0 ;  /* 0x7feffffe0b00780c */ /* 0x000fe20000704470 */
[----:B------:R-:W-:Y:S01]  /*0700*/  DFMA R8, R8, R12, R8 ;  /* 0x0000000c0808722b */ /* 0x000fe20000000008 */
[----:B------:R-:W-:Y:S01]  /*0710*/  SEL R13, R10, 0x63400000, !P1 ;  /* 0x634000000a0d7807 */ /* 0x000fe20004800000 */
[----:B------:R-:W-:-:S06]  /*0720*/  IMAD.MOV.U32 R12, RZ, RZ, RZ ;  /* 0x000000ffff0c7224 */ /* 0x000fcc00078e00ff */
[----:B------:R-:W-:-:S08]  /*0730*/  DMUL R14, R8, R12 ;  /* 0x0000000c080e7228 */ /* 0x000fd00000000000 */
[----:B------:R-:W-:-:S08]  /*0740*/  DFMA R16, R14, -R2, R12 ;  /* 0x800000020e10722b */ /* 0x000fd0000000000c */
[----:B------:R-:W-:Y:S01]  /*0750*/  DFMA R8, R8, R16, R14 ;  /* 0x000000100808722b */ /* 0x000fe2000000000e */
[----:B------:R-:W-:Y:S10]  /*0760*/  @P0 BRA `(.L_x_7) ;  /* 0x0000000000740947 */ /* 0x000ff40003800000 */
[----:B------:R-:W-:Y:S01]  /*0770*/  LOP3.LUT R15, R7, 0x7ff00000, RZ, 0xc0, !PT ;  /* 0x7ff00000070f7812 */ /* 0x000fe200078ec0ff */
[----:B------:R-:W-:-:S03]  /*0780*/  IMAD.MOV.U32 R11, RZ, RZ, 0x40100000 ;  /* 0x40100000ff0b7424 */ /* 0x000fc600078e00ff */
[----:B------:R-:W-:Y:S01]  /*0790*/  ISETP.LE.U32.AND P0, PT, R15, 0x40100000, PT ;  /* 0x401000000f00780c */ /* 0x000fe20003f03070 */
[----:B------:R-:W-:-:S03]  /*07a0*/  IMAD.MOV R14, RZ, RZ, -R15 ;  /* 0x000000ffff0e7224 */ /* 0x000fc600078e0a0f */
[----:B------:R-:W-:Y:S02]  /*07b0*/  SEL R10, R10, 0x63400000, !P0 ;  /* 0x634000000a0a7807 */ /* 0x000fe40004000000 */
[----:B------:R-:W-:Y:S01]  /*07c0*/  VIADDMNMX R11, R14, R11, 0xb9600000, !PT ;  /* 0xb96000000e0b7446 */ /* 0x000fe2000780010b */
[----:B------:R-:W-:-:S03]  /*07d0*/  IMAD.MOV.U32 R14, RZ, RZ, RZ ;  /* 0x000000ffff0e7224 */ /* 0x000fc600078e00ff */
[----:B------:R-:W-:-:S05]  /*07e0*/  VIMNMX R11, PT, PT, R11, 0x46a00000, PT ;  /* 0x46a000000b0b7848 */ /* 0x000fca0003fe0100 */
[----:B------:R-:W-:-:S04]  /*07f0*/  IMAD.IADD R16, R11, 0x1, -R10 ;  /* 0x000000010b107824 */ /* 0x000fc800078e0a0a */
[----:B------:R-:W-:-:S06]  /*0800*/  VIADD R15, R16, 0x7fe00000 ;  /* 0x7fe00000100f7836 */ /* 0x000fcc0000000000 */
[----:B------:R-:W-:-:S10]  /*0810*/  DMUL R10, R8, R14 ;  /* 0x0000000e080a7228 */ /* 0x000fd40000000000 */
[----:B------:R-:W-:-:S13]  /*0820*/  FSETP.GTU.AND P0, PT, |R11|, 1.469367938527859385e-39, PT ;  /* 0x001000000b00780b */ /* 0x000fda0003f0c200 */
[----:B------:R-:W-:Y:S05]  /*0830*/  @P0 BRA `(.L_x_8) ;  /* 0x0000000000840947 */ /* 0x000fea0003800000 */
[----:B------:R-:W-:Y:S01]  /*0840*/  DFMA R2, R8, -R2, R12 ;  /* 0x800000020802722b */ /* 0x000fe2000000000c */
[----:B------:R-:W-:-:S09]  /*0850*/  IMAD.MOV.U32 R14, RZ, RZ, RZ ;  /* 0x000000ffff0e7224 */ /* 0x000fd200078e00ff */
[C---:B------:R-:W-:Y:S02]  /*0860*/  FSETP.NEU.AND P0, PT, R3.reuse, RZ, PT ;  /* 0x000000ff0300720b */ /* 0x040fe40003f0d000 */
[----:B------:R-:W-:-:S04]  /*0870*/  LOP3.LUT R7, R3, 0x80000000, R7, 0x48, !PT ;  /* 0x8000000003077812 */ /* 0x000fc800078e4807 */
[----:B------:R-:W-:-:S07]  /*0880*/  LOP3.LUT R15, R7, R15, RZ, 0xfc, !PT ;  /* 0x0000000f070f7212 */ /* 0x000fce00078efcff */
[----:B------:R-:W-:Y:S05]  /*0890*/  @!P0 BRA `(.L_x_8) ;  /* 0x00000000006c8947 */ /* 0x000fea0003800000 */
[----:B------:R-:W-:Y:S02]  /*08a0*/  IMAD.MOV R3, RZ, RZ, -R16 ;  /* 0x000000ffff037224 */ /* 0x000fe400078e0a10 */
[----:B------:R-:W-:-:S06]  /*08b0*/  IMAD.MOV.U32 R2, RZ, RZ, RZ ;  /* 0x000000ffff027224 */ /* 0x000fcc00078e00ff */
[----:B------:R-:W-:Y:S02]  /*08c0*/  DFMA R2, R10, -R2, R8 ;  /* 0x800000020a02722b */ /* 0x000fe40000000008 */
[----:B------:R-:W-:-:S04]  /*08d0*/  DMUL.RP R8, R8, R14 ;  /* 0x0000000e08087228 */ /* 0x000fc80000008000 */
[----:B------:R-:W-:-:S04]  /*08e0*/  IADD3 R2, PT, PT, -R16, -0x43300000, RZ ;  /* 0xbcd0000010027810 */ /* 0x000fc80007ffe1ff */
[----:B------:R-:W-:Y:S02]  /*08f0*/  FSETP.NEU.AND P0, PT, |R3|, R2, PT ;  /* 0x000000020300720b */ /* 0x000fe40003f0d200 */
[----:B------:R-:W-:Y:S02]  /*0900*/  LOP3.LUT R7, R9, R7, RZ, 0x3c, !PT ;  /* 0x0000000709077212 */ /* 0x000fe400078e3cff */
[----:B------:R-:W-:Y:S02]  /*0910*/  FSEL R10, R8, R10, !P0 ;  /* 0x0000000a080a7208 */ /* 0x000fe40004000000 */
[----:B------:R-:W-:Y:S01]  /*0920*/  FSEL R11, R7, R11, !P0 ;  /* 0x0000000b070b7208 */ /* 0x000fe20004000000 */
[----:B------:R-:W-:Y:S06]  /*0930*/  BRA `(.L_x_8) ;  /* 0x0000000000447947 */ /* 0x000fec0003800000 */
.L_x_7:
[----:B------:R-:W-:-:S14]  /*0940*/  DSETP.NAN.AND P0, PT, R6, R6, PT ;  /* 0x000000060600722a */ /* 0x000fdc0003f08000 */
[----:B------:R-:W-:Y:S05]  /*0950*/  @P0 BRA `(.L_x_9) ;  /* 0x0000000000340947 */ /* 0x000fea0003800000 */
[----:B------:R-:W-:Y:S01]  /*0960*/  ISETP.NE.AND P0, PT, R19, R18, PT ;  /* 0x000000121300720c */ /* 0x000fe20003f05270 */
[----:B------:R-:W-:Y:S02]  /*0970*/  IMAD.MOV.U32 R10, RZ, RZ, 0x0 ;  /* 0x00000000ff0a7424 */ /* 0x000fe400078e00ff */
[----:B------:R-:W-:-:S10]  /*0980*/  IMAD.MOV.U32 R11, RZ, RZ, -0x80000 ;  /* 0xfff80000ff0b7424 */ /* 0x000fd400078e00ff */
[----:B------:R-:W-:Y:S05]  /*0990*/  @!P0 BRA `(.L_x_8) ;  /* 0x00000000002c8947 */ /* 0x000fea0003800000 */
[----:B------:R-:W-:Y:S02]  /*09a0*/  ISETP.NE.AND P0, PT, R19, 0x7ff00000, PT ;  /* 0x7ff000001300780c */ /* 0x000fe40003f05270 */
[----:B------:R-:W-:Y:S02]  /*09b0*/  LOP3.LUT R6, R7, 0x40100000, RZ, 0x3c, !PT ;  /* 0x4010000007067812 */ /* 0x000fe400078e3cff */
[----:B------:R-:W-:Y:S02]  /*09c0*/  ISETP.EQ.OR P0, PT, R18, RZ, !P0 ;  /* 0x000000ff1200720c */ /* 0x000fe40004702670 */
[----:B------:R-:W-:-:S11]  /*09d0*/  LOP3.LUT R11, R6, 0x80000000, RZ, 0xc0, !PT ;  /* 0x80000000060b7812 */ /* 0x000fd600078ec0ff */
[----:B------:R-:W-:Y:S01]  /*09e0*/  @P0 LOP3.LUT R2, R11, 0x7ff00000, RZ, 0xfc, !PT ;  /* 0x7ff000000b020812 */ /* 0x000fe200078efcff */
[----:B------:R-:W-:Y:S02]  /*09f0*/  @!P0 IMAD.MOV.U32 R10, RZ, RZ, RZ ;  /* 0x000000ffff0a8224 */ /* 0x000fe400078e00ff */
[----:B------:R-:W-:Y:S02]  /*0a00*/  @P0 IMAD.MOV.U32 R10, RZ, RZ, RZ ;  /* 0x000000ffff0a0224 */ /* 0x000fe400078e00ff */
[----:B------:R-:W-:Y:S01]  /*0a10*/  @P0 IMAD.MOV.U32 R11, RZ, RZ, R2 ;  /* 0x000000ffff0b0224 */ /* 0x000fe200078e0002 */
[----:B------:R-:W-:Y:S06]  /*0a20*/  BRA `(.L_x_8) ;  /* 0x0000000000087947 */ /* 0x000fec0003800000 */
.L_x_9:
[----:B------:R-:W-:Y:S01]  /*0a30*/  LOP3.LUT R11, R7, 0x80000, RZ, 0xfc, !PT ;  /* 0x00080000070b7812 */ /* 0x000fe200078efcff */
[----:B------:R-:W-:-:S07]  /*0a40*/  IMAD.MOV.U32 R10, RZ, RZ, R6 ;  /* 0x000000ffff0a7224 */ /* 0x000fce00078e0006 */
.L_x_8:
[----:B------:R-:W-:Y:S05]  /*0a50*/  BSYNC.RECONVERGENT B1 ;  /* 0x0000000000017941 */ /* 0x000fea0003800200 */
.L_x_6:
[----:B------:R-:W-:Y:S02]  /*0a60*/  IMAD.MOV.U32 R2, RZ, RZ, R4 ;  /* 0x000000ffff027224 */ /* 0x000fe400078e0004 */
[----:B------:R-:W-:-:S04]  /*0a70*/  IMAD.MOV.U32 R3, RZ, RZ, 0x0 ;  /* 0x00000000ff037424 */ /* 0x000fc800078e00ff */
[----:B------:R-:W-:Y:S05]  /*0a80*/  RET.REL.NODEC R2 `(_Z8getPiGpuPdl) ;  /* 0xfffffff4025c7950 */ /* 0x000fea0003c3ffff */
.L_x_10:
[----:B------:R-:W-:-:S00]  /*0a90*/  BRA `(.L_x_10) ;  /* 0xfffffffc00fc7947 */ /* 0x000fc0000383ffff */
[----:B------:R-:W-:-:S00]  /*0aa0*/  NOP ;  /* 0x0000000000007918 */ /* 0x000fc00000000000 */
        /* <DEDUP_REMOVED lines=13> */
.L_x_12:


//--------------------- .nv.shared.reserved.0     --------------------------
	.section	.nv.shared.reserved.0,"aw",@nobits
	.weak		__nv_reservedSMEM_offset_0_alias
	.size		__nv_reservedSMEM_offset_0_alias, 0, 64
	.other		__nv_reservedSMEM_offset_0_alias,@"STO_CUDA_RESERVED_SHARED STV_DEFAULT"
__nv_reservedSMEM_offset_0_alias:
	.zero		0
	.zero		64


//--------------------- .nv.constant0._Z8getPiGpuPdl --------------------------
	.section	.nv.constant0._Z8getPiGpuPdl,"a",@progbits
	.sectionflags	@""
	.align	4
.nv.constant0._Z8getPiGpuPdl:
	.zero		912


//--------------------- SYMBOLS --------------------------

	.type		.nv.reservedSmem.offset0,@object
	.size		.nv.reservedSmem.offset0,0x4
